//
// Generated by NVIDIA NVVM Compiler
//
// Compiler Build ID: CL-36424714
// Cuda compilation tools, release 13.0, V13.0.88
// Based on NVVM 20.0.0
//

.version 9.0
.target sm_100
.address_size 64

	// .globl	_Z13matrixMulCUDAPKfS0_Pfiii

.visible .entry _Z13matrixMulCUDAPKfS0_Pfiii(
	.param .u64 .ptr .align 1 _Z13matrixMulCUDAPKfS0_Pfiii_param_0,
	.param .u64 .ptr .align 1 _Z13matrixMulCUDAPKfS0_Pfiii_param_1,
	.param .u64 .ptr .align 1 _Z13matrixMulCUDAPKfS0_Pfiii_param_2,
	.param .u32 _Z13matrixMulCUDAPKfS0_Pfiii_param_3,
	.param .u32 _Z13matrixMulCUDAPKfS0_Pfiii_param_4,
	.param .u32 _Z13matrixMulCUDAPKfS0_Pfiii_param_5
)
{
	.reg .pred 	%p<13>;
	.reg .b32 	%r<41>;
	.reg .b32 	%f<68>;
	.reg .b64 	%rd<53>;

	ld.param.u64 	%rd7, [_Z13matrixMulCUDAPKfS0_Pfiii_param_0];
	ld.param.u64 	%rd8, [_Z13matrixMulCUDAPKfS0_Pfiii_param_1];
	ld.param.u64 	%rd6, [_Z13matrixMulCUDAPKfS0_Pfiii_param_2];
	ld.param.u32 	%r20, [_Z13matrixMulCUDAPKfS0_Pfiii_param_3];
	ld.param.u32 	%r18, [_Z13matrixMulCUDAPKfS0_Pfiii_param_4];
	ld.param.u32 	%r19, [_Z13matrixMulCUDAPKfS0_Pfiii_param_5];
	cvta.to.global.u64 	%rd1, %rd8;
	cvta.to.global.u64 	%rd2, %rd7;
	mov.u32 	%r21, %ctaid.y;
	mov.u32 	%r22, %ntid.y;
	mov.u32 	%r23, %tid.y;
	mad.lo.s32 	%r1, %r21, %r22, %r23;
	mov.u32 	%r24, %ctaid.x;
	mov.u32 	%r25, %ntid.x;
	mov.u32 	%r26, %tid.x;
	mad.lo.s32 	%r2, %r24, %r25, %r26;
	setp.ge.s32 	%p1, %r1, %r20;
	setp.ge.s32 	%p2, %r2, %r19;
	or.pred  	%p3, %p1, %p2;
	@%p3 bra 	$L__BB0_14;
	setp.lt.s32 	%p4, %r18, 1;
	mov.f32 	%f67, 0f00000000;
	@%p4 bra 	$L__BB0_13;
	mul.lo.s32 	%r3, %r18, %r1;
	and.b32  	%r4, %r18, 7;
	setp.lt.u32 	%p5, %r18, 8;
	mov.f32 	%f67, 0f00000000;
	mov.b32 	%r39, 0;
	@%p5 bra 	$L__BB0_5;
	and.b32  	%r39, %r18, 2147483640;
	neg.s32 	%r37, %r39;
	shl.b32 	%r7, %r19, 3;
	mul.wide.u32 	%rd9, %r3, 4;
	add.s64 	%rd10, %rd9, %rd2;
	add.s64 	%rd52, %rd10, 16;
	mov.f32 	%f67, 0f00000000;
	mul.wide.s32 	%rd13, %r19, 4;
	mov.u32 	%r36, %r2;
$L__BB0_4:
	.pragma "nounroll";
	ld.global.f32 	%f17, [%rd52+-16];
	mul.wide.s32 	%rd11, %r36, 4;
	add.s64 	%rd12, %rd1, %rd11;
	ld.global.f32 	%f18, [%rd12];
	fma.rn.f32 	%f19, %f17, %f18, %f67;
	ld.global.f32 	%f20, [%rd52+-12];
	add.s64 	%rd14, %rd12, %rd13;
	ld.global.f32 	%f21, [%rd14];
	fma.rn.f32 	%f22, %f20, %f21, %f19;
	ld.global.f32 	%f23, [%rd52+-8];
	add.s64 	%rd15, %rd14, %rd13;
	ld.global.f32 	%f24, [%rd15];
	fma.rn.f32 	%f25, %f23, %f24, %f22;
	ld.global.f32 	%f26, [%rd52+-4];
	add.s64 	%rd16, %rd15, %rd13;
	ld.global.f32 	%f27, [%rd16];
	fma.rn.f32 	%f28, %f26, %f27, %f25;
	ld.global.f32 	%f29, [%rd52];
	add.s64 	%rd17, %rd16, %rd13;
	ld.global.f32 	%f30, [%rd17];
	fma.rn.f32 	%f31, %f29, %f30, %f28;
	ld.global.f32 	%f32, [%rd52+4];
	add.s64 	%rd18, %rd17, %rd13;
	ld.global.f32 	%f33, [%rd18];
	fma.rn.f32 	%f34, %f32, %f33, %f31;
	ld.global.f32 	%f35, [%rd52+8];
	add.s64 	%rd19, %rd18, %rd13;
	ld.global.f32 	%f36, [%rd19];
	fma.rn.f32 	%f37, %f35, %f36, %f34;
	ld.global.f32 	%f38, [%rd52+12];
	add.s64 	%rd20, %rd19, %rd13;
	ld.global.f32 	%f39, [%rd20];
	fma.rn.f32 	%f67, %f38, %f39, %f37;
	add.s32 	%r37, %r37, 8;
	add.s32 	%r36, %r36, %r7;
	add.s64 	%rd52, %rd52, 32;
	setp.ne.s32 	%p6, %r37, 0;
	@%p6 bra 	$L__BB0_4;
$L__BB0_5:
	setp.eq.s32 	%p7, %r4, 0;
	@%p7 bra 	$L__BB0_13;
	and.b32  	%r13, %r18, 3;
	setp.lt.u32 	%p8, %r4, 4;
	@%p8 bra 	$L__BB0_8;
	add.s32 	%r28, %r39, %r3;
	mul.wide.u32 	%rd21, %r28, 4;
	add.s64 	%rd22, %rd2, %rd21;
	ld.global.f32 	%f41, [%rd22];
	mad.lo.s32 	%r29, %r39, %r19, %r2;
	mul.wide.s32 	%rd23, %r29, 4;
	add.s64 	%rd24, %rd1, %rd23;
	ld.global.f32 	%f42, [%rd24];
	fma.rn.f32 	%f43, %f41, %f42, %f67;
	cvt.u64.u32 	%rd25, %r3;
	cvt.u64.u32 	%rd26, %r39;
	add.s64 	%rd27, %rd26, %rd25;
	shl.b64 	%rd28, %rd27, 2;
	add.s64 	%rd29, %rd2, %rd28;
	ld.global.f32 	%f44, [%rd29+4];
	mul.wide.s32 	%rd30, %r19, 4;
	add.s64 	%rd31, %rd24, %rd30;
	ld.global.f32 	%f45, [%rd31];
	fma.rn.f32 	%f46, %f44, %f45, %f43;
	ld.global.f32 	%f47, [%rd29+8];
	add.s64 	%rd32, %rd31, %rd30;
	ld.global.f32 	%f48, [%rd32];
	fma.rn.f32 	%f49, %f47, %f48, %f46;
	ld.global.f32 	%f50, [%rd29+12];
	add.s64 	%rd33, %rd32, %rd30;
	ld.global.f32 	%f51, [%rd33];
	fma.rn.f32 	%f67, %f50, %f51, %f49;
	add.s32 	%r39, %r39, 4;
$L__BB0_8:
	setp.eq.s32 	%p9, %r13, 0;
	@%p9 bra 	$L__BB0_13;
	setp.eq.s32 	%p10, %r13, 1;
	@%p10 bra 	$L__BB0_11;
	add.s32 	%r30, %r39, %r3;
	mul.wide.u32 	%rd34, %r30, 4;
	add.s64 	%rd35, %rd2, %rd34;
	ld.global.f32 	%f53, [%rd35];
	mad.lo.s32 	%r31, %r39, %r19, %r2;
	mul.wide.s32 	%rd36, %r31, 4;
	add.s64 	%rd37, %rd1, %rd36;
	ld.global.f32 	%f54, [%rd37];
	fma.rn.f32 	%f55, %f53, %f54, %f67;
	cvt.u64.u32 	%rd38, %r3;
	cvt.u64.u32 	%rd39, %r39;
	add.s64 	%rd40, %rd39, %rd38;
	shl.b64 	%rd41, %rd40, 2;
	add.s64 	%rd42, %rd2, %rd41;
	ld.global.f32 	%f56, [%rd42+4];
	mul.wide.s32 	%rd43, %r19, 4;
	add.s64 	%rd44, %rd37, %rd43;
	ld.global.f32 	%f57, [%rd44];
	fma.rn.f32 	%f67, %f56, %f57, %f55;
	add.s32 	%r39, %r39, 2;
$L__BB0_11:
	and.b32  	%r32, %r18, 1;
	setp.eq.b32 	%p11, %r32, 1;
	not.pred 	%p12, %p11;
	@%p12 bra 	$L__BB0_13;
	add.s32 	%r33, %r39, %r3;
	mul.wide.u32 	%rd45, %r33, 4;
	add.s64 	%rd46, %rd2, %rd45;
	ld.global.f32 	%f58, [%rd46];
	mad.lo.s32 	%r34, %r39, %r19, %r2;
	mul.wide.s32 	%rd47, %r34, 4;
	add.s64 	%rd48, %rd1, %rd47;
	ld.global.f32 	%f59, [%rd48];
	fma.rn.f32 	%f67, %f58, %f59, %f67;
$L__BB0_13:
	mad.lo.s32 	%r35, %r19, %r1, %r2;
	cvta.to.global.u64 	%rd49, %rd6;
	mul.wide.s32 	%rd50, %r35, 4;
	add.s64 	%rd51, %rd49, %rd50;
	st.global.f32 	[%rd51], %f67;
$L__BB0_14:
	ret;

}


// ===== COMPILED SASS (sm_100) =====

	.target	sm_100

	.elftype	@"ET_EXEC"


//--------------------- .note.nv.tkinfo           --------------------------
	.section	.note.nv.tkinfo,"",@"SHT_NOTE"
	.sectionflags	@"SHF_NOTE_NV_TKINFO"
	.tkinfo
        /*0018*/ 	.word	0x00000002
        /*0030*/ 	.string	""
        /*0030*/ 	.string	"ptxas"
        /*0030*/ 	.string	"Cuda compilation tools, release 13.0, V13.0.88"
        /*0030*/ 	.string	"Build cuda_13.0.r13.0/compiler.36424714_0"
        /*0030*/ 	.string	"-arch sm_100 -m 64 "



//--------------------- .note.nv.cuinfo           --------------------------
	.section	.note.nv.cuinfo,"",@"SHT_NOTE"
	.sectionflags	@"SHF_NOTE_NV_CUINFO"
        /*0018*/ 	.short	0x0002
        /*001a*/ 	.short	0x0064
        /*001c*/ 	.short	0x0082
	.zero		2


//--------------------- .nv.info                  --------------------------
	.section	.nv.info,"",@"SHT_CUDA_INFO"
	.align	4


	//----- nvinfo : EIATTR_REGCOUNT
	.align		4
        /*0000*/ 	.byte	0x04, 0x2f
        /*0002*/ 	.short	(.L_1 - .L_0)
	.align		4
.L_0:
        /*0004*/ 	.word	index@(_Z13matrixMulCUDAPKfS0_Pfiii)
        /*0008*/ 	.word	0x00000020


	//----- nvinfo : EIATTR_FRAME_SIZE
	.align		4
.L_1:
        /*000c*/ 	.byte	0x04, 0x11
        /*000e*/ 	.short	(.L_3 - .L_2)
	.align		4
.L_2:
        /*0010*/ 	.word	index@(_Z13matrixMulCUDAPKfS0_Pfiii)
        /*0014*/ 	.word	0x00000000


	//----- nvinfo : EIATTR_MIN_STACK_SIZE
	.align		4
.L_3:
        /*0018*/ 	.byte	0x04, 0x12
        /*001a*/ 	.short	(.L_5 - .L_4)
	.align		4
.L_4:
        /*001c*/ 	.word	index@(_Z13matrixMulCUDAPKfS0_Pfiii)
        /*0020*/ 	.word	0x00000000
.L_5:


//--------------------- .nv.compat                --------------------------
	.section	.nv.compat,"",@"SHT_CUDA_COMPAT_INFO"
	.align	4
        /*0000*/ 	.byte	0x02, 0x09, 0x00, 0x00, 0x02, 0x02, 0x01, 0x00, 0x02, 0x05, 0x05, 0x00, 0x03, 0x07, 0x01, 0x01
        /*0010*/ 	.byte	0x02, 0x03, 0x00, 0x00, 0x02, 0x06, 0x01, 0x00, 0x04, 0x0b, 0x08, 0x00, 0x09, 0x00, 0x00, 0x00
        /*0020*/ 	.byte	0x00, 0x00, 0x00, 0x00


//--------------------- .nv.info._Z13matrixMulCUDAPKfS0_Pfiii --------------------------
	.section	.nv.info._Z13matrixMulCUDAPKfS0_Pfiii,"",@"SHT_CUDA_INFO"
	.sectionflags	@""
	.align	4


	//----- nvinfo : EIATTR_CUDA_API_VERSION
	.align		4
        /*0000*/ 	.byte	0x04, 0x37
        /*0002*/ 	.short	(.L_7 - .L_6)
.L_6:
        /*0004*/ 	.word	0x00000082


	//----- nvinfo : EIATTR_KPARAM_INFO
	.align		4
.L_7:
        /*0008*/ 	.byte	0x04, 0x17
        /*000a*/ 	.short	(.L_9 - .L_8)
.L_8:
        /*000c*/ 	.word	0x00000000
        /*0010*/ 	.short	0x0005
        /*0012*/ 	.short	0x0020
        /*0014*/ 	.byte	0x00, 0xf0, 0x11, 0x00


	//----- nvinfo : EIATTR_KPARAM_INFO
	.align		4
.L_9:
        /*0018*/ 	.byte	0x04, 0x17
        /*001a*/ 	.short	(.L_11 - .L_10)
.L_10:
        /*001c*/ 	.word	0x00000000
        /*0020*/ 	.short	0x0004
        /*0022*/ 	.short	0x001c
        /*0024*/ 	.byte	0x00, 0xf0, 0x11, 0x00


	//----- nvinfo : EIATTR_KPARAM_INFO
	.align		4
.L_11:
        /*0028*/ 	.byte	0x04, 0x17
        /*002a*/ 	.short	(.L_13 - .L_12)
.L_12:
        /*002c*/ 	.word	0x00000000
        /*0030*/ 	.short	0x0003
        /*0032*/ 	.short	0x0018
        /*0034*/ 	.byte	0x00, 0xf0, 0x11, 0x00


	//----- nvinfo : EIATTR_KPARAM_INFO
	.align		4
.L_13:
        /*0038*/ 	.byte	0x04, 0x17
        /*003a*/ 	.short	(.L_15 - .L_14)
.L_14:
        /*003c*/ 	.word	0x00000000
        /*0040*/ 	.short	0x0002
        /*0042*/ 	.short	0x0010
        /*0044*/ 	.byte	0x00, 0xf5, 0x21, 0x00


	//----- nvinfo : EIATTR_KPARAM_INFO
	.align		4
.L_15:
        /*0048*/ 	.byte	0x04, 0x17
        /*004a*/ 	.short	(.L_17 - .L_16)
.L_16:
        /*004c*/ 	.word	0x00000000
        /*0050*/ 	.short	0x0001
        /*0052*/ 	.short	0x0008
        /*0054*/ 	.byte	0x00, 0xf5, 0x21, 0x00


	//----- nvinfo : EIATTR_KPARAM_INFO
	.align		4
.L_17:
        /*0058*/ 	.byte	0x04, 0x17
        /*005a*/ 	.short	(.L_19 - .L_18)
.L_18:
        /*005c*/ 	.word	0x00000000
        /*0060*/ 	.short	0x0000
        /*0062*/ 	.short	0x0000
        /*0064*/ 	.byte	0x00, 0xf5, 0x21, 0x00


	//----- nvinfo : EIATTR_SPARSE_MMA_MASK
	.align		4
.L_19:
        /*0068*/ 	.byte	0x03, 0x50
        /*006a*/ 	.short	0x0000


	//----- nvinfo : EIATTR_MAXREG_COUNT
	.align		4
        /*006c*/ 	.byte	0x03, 0x1b
        /*006e*/ 	.short	0x00ff


	//----- nvinfo : EIATTR_MERCURY_ISA_VERSION
	.align		4
        /*0070*/ 	.byte	0x03, 0x5f
        /*0072*/ 	.short	0x0101


	//----- nvinfo : EIATTR_VRC_CTA_INIT_COUNT
	.align		4
        /*0074*/ 	.byte	0x02, 0x4a
	.zero		1
	.zero		1


	//----- nvinfo : EIATTR_EXIT_INSTR_OFFSETS
	.align		4
        /*0078*/ 	.byte	0x04, 0x1c
        /*007a*/ 	.short	(.L_21 - .L_20)


	//   ....[0]....
.L_20:
        /*007c*/ 	.word	0x000000d0


	//   ....[1]....
        /*0080*/ 	.word	0x000008f0


	//----- nvinfo : EIATTR_CBANK_PARAM_SIZE
	.align		4
.L_21:
        /*0084*/ 	.byte	0x03, 0x19
        /*0086*/ 	.short	0x0024


	//----- nvinfo : EIATTR_PARAM_CBANK
	.align		4
        /*0088*/ 	.byte	0x04, 0x0a
        /*008a*/ 	.short	(.L_23 - .L_22)
	.align		4
.L_22:
        /*008c*/ 	.word	index@(.nv.constant0._Z13matrixMulCUDAPKfS0_Pfiii)
        /*0090*/ 	.short	0x0380
        /*0092*/ 	.short	0x0024


	//----- nvinfo : EIATTR_SW_WAR
	.align		4
.L_23:
        /*0094*/ 	.byte	0x04, 0x36
        /*0096*/ 	.short	(.L_25 - .L_24)
.L_24:
        /*0098*/ 	.word	0x00000008
.L_25:


//--------------------- .nv.callgraph             --------------------------
	.section	.nv.callgraph,"",@"SHT_CUDA_CALLGRAPH"
	.align	4
	.sectionentsize	8
	.align		4
        /*0000*/ 	.word	0x00000000
	.align		4
        /*0004*/ 	.word	0xffffffff
	.align		4
        /*0008*/ 	.word	0x00000000
	.align		4
        /*000c*/ 	.word	0xfffffffe
	.align		4
        /*0010*/ 	.word	0x00000000
	.align		4
        /*0014*/ 	.word	0xfffffffd
	.align		4
        /*0018*/ 	.word	0x00000000
	.align		4
        /*001c*/ 	.word	0xfffffffc


//--------------------- .text._Z13matrixMulCUDAPKfS0_Pfiii --------------------------
	.section	.text._Z13matrixMulCUDAPKfS0_Pfiii,"ax",@progbits
	.align	128
        .global         _Z13matrixMulCUDAPKfS0_Pfiii
        .type           _Z13matrixMulCUDAPKfS0_Pfiii,@function
        .size           _Z13matrixMulCUDAPKfS0_Pfiii,(.L_x_5 - _Z13matrixMulCUDAPKfS0_Pfiii)
        .other          _Z13matrixMulCUDAPKfS0_Pfiii,@"STO_CUDA_ENTRY STV_DEFAULT"
_Z13matrixMulCUDAPKfS0_Pfiii:
.text._Z13matrixMulCUDAPKfS0_Pfiii:
[----:B------:R-:W-:Y:S01]  /*0000*/  LDC R1, c[0x0][0x37c] ;  /* 0x0000df00ff017b82 */ /* 0x000fe20000000800 */
[----:B------:R-:W0:Y:S07]  /*0010*/  S2R R5, SR_TID.X ;  /* 0x0000000000057919 */ /* 0x000e2e0000002100 */
[----:B------:R-:W1:Y:S01]  /*0020*/  LDC R16, c[0x0][0x364] ;  /* 0x0000d900ff107b82 */ /* 0x000e620000000800 */
[----:B------:R-:W2:Y:S01]  /*0030*/  LDCU UR6, c[0x0][0x398] ;  /* 0x00007300ff0677ac */ /* 0x000ea20008000800 */
[----:B------:R-:W1:Y:S06]  /*0040*/  S2R R3, SR_TID.Y ;  /* 0x0000000000037919 */ /* 0x000e6c0000002200 */
[----:B------:R-:W0:Y:S08]  /*0050*/  S2UR UR5, SR_CTAID.X ;  /* 0x00000000000579c3 */ /* 0x000e300000002500 */
[----:B------:R-:W0:Y:S08]  /*0060*/  LDC R0, c[0x0][0x360] ;  /* 0x0000d800ff007b82 */ /* 0x000e300000000800 */
[----:B------:R-:W1:Y:S08]  /*0070*/  S2UR UR4, SR_CTAID.Y ;  /* 0x00000000000479c3 */ /* 0x000e700000002600 */
[----:B------:R-:W3:Y:S01]  /*0080*/  LDC R17, c[0x0][0x3a0] ;  /* 0x0000e800ff117b82 */ /* 0x000ee20000000800 */
[----:B0-----:R-:W-:-:S02]  /*0090*/  IMAD R0, R0, UR5, R5 ;  /* 0x0000000500007c24 */ /* 0x001fc4000f8e0205 */
[----:B-1----:R-:W-:-:S03]  /*00a0*/  IMAD R16, R16, UR4, R3 ;  /* 0x0000000410107c24 */ /* 0x002fc6000f8e0203 */
[----:B---3--:R-:W-:-:S04]  /*00b0*/  ISETP.GE.AND P0, PT, R0, R17, PT ;  /* 0x000000110000720c */ /* 0x008fc80003f06270 */
[----:B--2---:R-:W-:-:S13]  /*00c0*/  ISETP.GE.OR P0, PT, R16, UR6, P0 ;  /* 0x0000000610007c0c */ /* 0x004fda0008706670 */
[----:B------:R-:W-:Y:S05]  /*00d0*/  @P0 EXIT ;  /* 0x000000000000094d */ /* 0x000fea0003800000 */
[----:B------:R-:W0:Y:S01]  /*00e0*/  LDC R19, c[0x0][0x39c] ;  /* 0x0000e700ff137b82 */ /* 0x000e220000000800 */
[----:B------:R-:W1:Y:S01]  /*00f0*/  LDCU.64 UR4, c[0x0][0x358] ;  /* 0x00006b00ff0477ac */ /* 0x000e620008000a00 */
[----:B------:R-:W-:Y:S01]  /*0100*/  HFMA2 R24, -RZ, RZ, 0, 0 ;  /* 0x00000000ff187431 */ /* 0x000fe200000001ff */
[----:B0-----:R-:W-:-:S13]  /*0110*/  ISETP.GE.AND P0, PT, R19, 0x1, PT ;  /* 0x000000011300780c */ /* 0x001fda0003f06270 */
[----:B-1----:R-:W-:Y:S05]  /*0120*/  @!P0 BRA `(.L_x_0) ;  /* 0x0000000400e08947 */ /* 0x002fea0003800000 */
[C---:B------:R-:W-:Y:S01]  /*0130*/  ISETP.GE.U32.AND P1, PT, R19.reuse, 0x8, PT ;  /* 0x000000081300780c */ /* 0x040fe20003f26070 */
[----:B------:R-:W-:Y:S01]  /*0140*/  IMAD R20, R16, R19, RZ ;  /* 0x0000001310147224 */ /* 0x000fe200078e02ff */
[----:B------:R-:W-:Y:S02]  /*0150*/  LOP3.LUT R27, R19, 0x7, RZ, 0xc0, !PT ;  /* 0x00000007131b7812 */ /* 0x000fe400078ec0ff */
[----:B------:R-:W-:Y:S02]  /*0160*/  MOV R24, RZ ;  /* 0x000000ff00187202 */ /* 0x000fe40000000f00 */
[----:B------:R-:W-:Y:S02]  /*0170*/  ISETP.NE.AND P0, PT, R27, RZ, PT ;  /* 0x000000ff1b00720c */ /* 0x000fe40003f05270 */
[----:B------:R-:W-:-:S05]  /*0180*/  MOV R21, RZ ;  /* 0x000000ff00157202 */ /* 0x000fca0000000f00 */
[----:B------:R-:W-:Y:S06]  /*0190*/  @!P1 BRA `(.L_x_1) ;  /* 0x0000000000c49947 */ /* 0x000fec0003800000 */
[----:B------:R-:W0:Y:S01]  /*01a0*/  LDC.64 R2, c[0x0][0x380] ;  /* 0x0000e000ff027b82 */ /* 0x000e220000000a00 */
[----:B------:R-:W-:Y:S02]  /*01b0*/  LOP3.LUT R21, R19, 0x7ffffff8, RZ, 0xc0, !PT ;  /* 0x7ffffff813157812 */ /* 0x000fe400078ec0ff */
[----:B------:R-:W-:Y:S02]  /*01c0*/  MOV R24, RZ ;  /* 0x000000ff00187202 */ /* 0x000fe40000000f00 */
[----:B------:R-:W-:Y:S02]  /*01d0*/  MOV R18, R0 ;  /* 0x0000000000127202 */ /* 0x000fe40000000f00 */
[----:B------:R-:W-:Y:S01]  /*01e0*/  IADD3 R22, PT, PT, -R21, RZ, RZ ;  /* 0x000000ff15167210 */ /* 0x000fe20007ffe1ff */
[----:B0-----:R-:W-:-:S03]  /*01f0*/  IMAD.WIDE.U32 R2, R20, 0x4, R2 ;  /* 0x0000000414027825 */ /* 0x001fc600078e0002 */
[----:B------:R-:W-:-:S04]  /*0200*/  IADD3 R4, P1, PT, R2, 0x10, RZ ;  /* 0x0000001002047810 */ /* 0x000fc80007f3e0ff */
[----:B------:R-:W-:-:S09]  /*0210*/  IADD3.X R5, PT, PT, RZ, R3, RZ, P1, !PT ;  /* 0x00000003ff057210 */ /* 0x000fd20000ffe4ff */
.L_x_2:
[----:B------:R-:W0:Y:S01]  /*0220*/  LDC.64 R14, c[0x0][0x388] ;  /* 0x0000e200ff0e7b82 */ /* 0x000e220000000a00 */
[----:B------:R-:W-:Y:S02]  /*0230*/  MOV R2, R4 ;  /* 0x0000000400027202 */ /* 0x000fe40000000f00 */
[----:B------:R-:W-:-:S05]  /*0240*/  MOV R3, R5 ;  /* 0x0000000500037202 */ /* 0x000fca0000000f00 */
[----:B------:R-:W2:Y:S04]  /*0250*/  LDG.E R25, desc[UR4][R2.64+-0x10] ;  /* 0xfffff00402197981 */ /* 0x000ea8000c1e1900 */
[----:B------:R-:W3:Y:S04]  /*0260*/  LDG.E R23, desc[UR4][R2.64+-0xc] ;  /* 0xfffff40402177981 */ /* 0x000ee8000c1e1900 */
[----:B------:R-:W4:Y:S04]  /*0270*/  LDG.E R29, desc[UR4][R2.64+-0x8] ;  /* 0xfffff804021d7981 */ /* 0x000f28000c1e1900 */
[----:B------:R-:W5:Y:S01]  /*0280*/  LDG.E R28, desc[UR4][R2.64+-0x4] ;  /* 0xfffffc04021c7981 */ /* 0x000f62000c1e1900 */
[----:B0-----:R-:W-:-:S05]  /*0290*/  IMAD.WIDE R14, R18, 0x4, R14 ;  /* 0x00000004120e7825 */ /* 0x001fca00078e020e */
[----:B------:R0:W2:Y:S01]  /*02a0*/  LDG.E R26, desc[UR4][R14.64] ;  /* 0x000000040e1a7981 */ /* 0x0000a2000c1e1900 */
[----:B------:R-:W-:-:S04]  /*02b0*/  IMAD.WIDE R12, R17, 0x4, R14 ;  /* 0x00000004110c7825 */ /* 0x000fc800078e020e */
[C---:B------:R-:W-:Y:S02]  /*02c0*/  IMAD.WIDE R4, R17.reuse, 0x4, R12 ;  /* 0x0000000411047825 */ /* 0x040fe400078e020c */
[----:B------:R-:W3:Y:S02]  /*02d0*/  LDG.E R12, desc[UR4][R12.64] ;  /* 0x000000040c0c7981 */ /* 0x000ee4000c1e1900 */
[C---:B------:R-:W-:Y:S02]  /*02e0*/  IMAD.WIDE R8, R17.reuse, 0x4, R4 ;  /* 0x0000000411087825 */ /* 0x040fe400078e0204 */
[----:B------:R-:W4:Y:S02]  /*02f0*/  LDG.E R4, desc[UR4][R4.64] ;  /* 0x0000000404047981 */ /* 0x000f24000c1e1900 */
[C---:B------:R-:W-:Y:S02]  /*0300*/  IMAD.WIDE R6, R17.reuse, 0x4, R8 ;  /* 0x0000000411067825 */ /* 0x040fe400078e0208 */
[----:B------:R-:W5:Y:S02]  /*0310*/  LDG.E R8, desc[UR4][R8.64] ;  /* 0x0000000408087981 */ /* 0x000f64000c1e1900 */
[----:B------:R-:W-:-:S02]  /*0320*/  IMAD.WIDE R10, R17, 0x4, R6 ;  /* 0x00000004110a7825 */ /* 0x000fc400078e0206 */
[----:B------:R-:W5:Y:S04]  /*0330*/  LDG.E R5, desc[UR4][R2.64] ;  /* 0x0000000402057981 */ /* 0x000f68000c1e1900 */
[----:B------:R-:W5:Y:S01]  /*0340*/  LDG.E R6, desc[UR4][R6.64] ;  /* 0x0000000406067981 */ /* 0x000f62000c1e1900 */
[----:B0-----:R-:W-:-:S03]  /*0350*/  IMAD.WIDE R14, R17, 0x4, R10 ;  /* 0x00000004110e7825 */ /* 0x001fc600078e020a */
[----:B------:R-:W5:Y:S04]  /*0360*/  LDG.E R10, desc[UR4][R10.64] ;  /* 0x000000040a0a7981 */ /* 0x000f68000c1e1900 */
[----:B------:R-:W5:Y:S04]  /*0370*/  LDG.E R13, desc[UR4][R14.64] ;  /* 0x000000040e0d7981 */ /* 0x000f68000c1e1900 */
[----:B------:R-:W5:Y:S04]  /*0380*/  LDG.E R7, desc[UR4][R2.64+0x4] ;  /* 0x0000040402077981 */ /* 0x000f68000c1e1900 */
[----:B------:R-:W5:Y:S01]  /*0390*/  LDG.E R9, desc[UR4][R2.64+0xc] ;  /* 0x00000c0402097981 */ /* 0x000f62000c1e1900 */
[----:B--2---:R-:W-:Y:S01]  /*03a0*/  FFMA R26, R25, R26, R24 ;  /* 0x0000001a191a7223 */ /* 0x004fe20000000018 */
[----:B------:R-:W-:-:S02]  /*03b0*/  IMAD.WIDE R24, R17, 0x4, R14 ;  /* 0x0000000411187825 */ /* 0x000fc400078e020e */
[----:B------:R-:W2:Y:S04]  /*03c0*/  LDG.E R14, desc[UR4][R2.64+0x8] ;  /* 0x00000804020e7981 */ /* 0x000ea8000c1e1900 */
[----:B------:R-:W2:Y:S01]  /*03d0*/  LDG.E R24, desc[UR4][R24.64] ;  /* 0x0000000418187981 */ /* 0x000ea2000c1e1900 */
[----:B---3--:R-:W-:Y:S01]  /*03e0*/  FFMA R12, R23, R12, R26 ;  /* 0x0000000c170c7223 */ /* 0x008fe2000000001a */
[----:B------:R-:W-:-:S03]  /*03f0*/  IADD3 R22, PT, PT, R22, 0x8, RZ ;  /* 0x0000000816167810 */ /* 0x000fc60007ffe0ff */
[----:B----4-:R-:W-:Y:S01]  /*0400*/  FFMA R29, R29, R4, R12 ;  /* 0x000000041d1d7223 */ /* 0x010fe2000000000c */
[----:B------:R-:W-:-:S03]  /*0410*/  ISETP.NE.AND P1, PT, R22, RZ, PT ;  /* 0x000000ff1600720c */ /* 0x000fc60003f25270 */
[----:B-----5:R-:W-:Y:S01]  /*0420*/  FFMA R8, R28, R8, R29 ;  /* 0x000000081c087223 */ /* 0x020fe2000000001d */
[----:B------:R-:W-:-:S03]  /*0430*/  IADD3 R4, P2, PT, R2, 0x20, RZ ;  /* 0x0000002002047810 */ /* 0x000fc60007f5e0ff */
[----:B------:R-:W-:Y:S01]  /*0440*/  FFMA R6, R5, R6, R8 ;  /* 0x0000000605067223 */ /* 0x000fe20000000008 */
[----:B------:R-:W-:Y:S02]  /*0450*/  IADD3.X R5, PT, PT, RZ, R3, RZ, P2, !PT ;  /* 0x00000003ff057210 */ /* 0x000fe400017fe4ff */
[----:B------:R-:W-:Y:S01]  /*0460*/  LEA R18, R17, R18, 0x3 ;  /* 0x0000001211127211 */ /* 0x000fe200078e18ff */
[----:B------:R-:W-:-:S04]  /*0470*/  FFMA R7, R7, R10, R6 ;  /* 0x0000000a07077223 */ /* 0x000fc80000000006 */
[----:B--2---:R-:W-:-:S04]  /*0480*/  FFMA R14, R14, R13, R7 ;  /* 0x0000000d0e0e7223 */ /* 0x004fc80000000007 */
[----:B------:R-:W-:Y:S01]  /*0490*/  FFMA R24, R9, R24, R14 ;  /* 0x0000001809187223 */ /* 0x000fe2000000000e */
[----:B------:R-:W-:Y:S06]  /*04a0*/  @P1 BRA `(.L_x_2) ;  /* 0xfffffffc005c1947 */ /* 0x000fec000383ffff */
.L_x_1:
[----:B------:R-:W-:Y:S05]  /*04b0*/  @!P0 BRA `(.L_x_0) ;  /* 0x0000000000fc8947 */ /* 0x000fea0003800000 */
[----:B------:R-:W-:Y:S02]  /*04c0*/  ISETP.GE.U32.AND P1, PT, R27, 0x4, PT ;  /* 0x000000041b00780c */ /* 0x000fe40003f26070 */
[----:B------:R-:W-:-:S04]  /*04d0*/  LOP3.LUT R14, R19, 0x3, RZ, 0xc0, !PT ;  /* 0x00000003130e7812 */ /* 0x000fc800078ec0ff */
[----:B------:R-:W-:-:S07]  /*04e0*/  ISETP.NE.AND P0, PT, R14, RZ, PT ;  /* 0x000000ff0e00720c */ /* 0x000fce0003f05270 */
[----:B------:R-:W-:Y:S06]  /*04f0*/  @!P1 BRA `(.L_x_3) ;  /* 0x00000000006c9947 */ /* 0x000fec0003800000 */
[----:B------:R-:W0:Y:S01]  /*0500*/  LDC.64 R4, c[0x0][0x388] ;  /* 0x0000e200ff047b82 */ /* 0x000e220000000a00 */
[----:B------:R-:W1:Y:S01]  /*0510*/  LDCU.64 UR6, c[0x0][0x380] ;  /* 0x00007000ff0677ac */ /* 0x000e620008000a00 */
[----:B------:R-:W-:Y:S01]  /*0520*/  IMAD R7, R21, R17, R0 ;  /* 0x0000001115077224 */ /* 0x000fe200078e0200 */
[CC--:B------:R-:W-:Y:S02]  /*0530*/  IADD3 R3, PT, PT, R20.reuse, R21.reuse, RZ ;  /* 0x0000001514037210 */ /* 0x0c0fe40007ffe0ff */
[----:B------:R-:W-:-:S03]  /*0540*/  IADD3 R8, P1, PT, R20, R21, RZ ;  /* 0x0000001514087210 */ /* 0x000fc60007f3e0ff */
[----:B------:R-:W2:Y:S01]  /*0550*/  LDC.64 R12, c[0x0][0x380] ;  /* 0x0000e000ff0c7b82 */ /* 0x000ea20000000a00 */
[----:B0-----:R-:W-:-:S04]  /*0560*/  IMAD.WIDE R4, R7, 0x4, R4 ;  /* 0x0000000407047825 */ /* 0x001fc800078e0204 */
[----:B------:R-:W-:Y:S02]  /*0570*/  IMAD.WIDE R6, R17, 0x4, R4 ;  /* 0x0000000411067825 */ /* 0x000fe400078e0204 */
[----:B------:R-:W3:Y:S02]  /*0580*/  LDG.E R4, desc[UR4][R4.64] ;  /* 0x0000000404047981 */ /* 0x000ee4000c1e1900 */
[----:B--2---:R-:W-:Y:S01]  /*0590*/  IMAD.WIDE.U32 R12, R3, 0x4, R12 ;  /* 0x00000004030c7825 */ /* 0x004fe200078e000c */
[----:B------:R-:W-:Y:S02]  /*05a0*/  IADD3.X R3, PT, PT, RZ, RZ, RZ, P1, !PT ;  /* 0x000000ffff037210 */ /* 0x000fe40000ffe4ff */
[----:B-1----:R-:W-:-:S03]  /*05b0*/  LEA R2, P1, R8, UR6, 0x2 ;  /* 0x0000000608027c11 */ /* 0x002fc6000f8210ff */
[----:B------:R-:W3:Y:S01]  /*05c0*/  LDG.E R13, desc[UR4][R12.64] ;  /* 0x000000040c0d7981 */ /* 0x000ee2000c1e1900 */
[----:B------:R-:W-:Y:S01]  /*05d0*/  LEA.HI.X R3, R8, UR7, R3, 0x2, P1 ;  /* 0x0000000708037c11 */ /* 0x000fe200088f1403 */
[C---:B------:R-:W-:Y:S02]  /*05e0*/  IMAD.WIDE R8, R17.reuse, 0x4, R6 ;  /* 0x0000000411087825 */ /* 0x040fe400078e0206 */
[----:B------:R-:W2:Y:S04]  /*05f0*/  LDG.E R6, desc[UR4][R6.64] ;  /* 0x0000000406067981 */ /* 0x000ea8000c1e1900 */
[----:B------:R-:W2:Y:S01]  /*0600*/  LDG.E R15, desc[UR4][R2.64+0x4] ;  /* 0x00000404020f7981 */ /* 0x000ea2000c1e1900 */
[----:B------:R-:W-:-:S03]  /*0610*/  IMAD.WIDE R10, R17, 0x4, R8 ;  /* 0x00000004110a7825 */ /* 0x000fc600078e0208 */
[----:B------:R-:W4:Y:S04]  /*0620*/  LDG.E R22, desc[UR4][R8.64] ;  /* 0x0000000408167981 */ /* 0x000f28000c1e1900 */
[----:B------:R-:W4:Y:S04]  /*0630*/  LDG.E R18, desc[UR4][R2.64+0x8] ;  /* 0x0000080402127981 */ /* 0x000f28000c1e1900 */
[----:B------:R-:W5:Y:S04]  /*0640*/  LDG.E R26, desc[UR4][R2.64+0xc] ;  /* 0x00000c04021a7981 */ /* 0x000f68000c1e1900 */
[----:B------:R-:W5:Y:S01]  /*0650*/  LDG.E R10, desc[UR4][R10.64] ;  /* 0x000000040a0a7981 */ /* 0x000f62000c1e1900 */
[----:B------:R-:W-:Y:S01]  /*0660*/  IADD3 R21, PT, PT, R21, 0x4, RZ ;  /* 0x0000000415157810 */ /* 0x000fe20007ffe0ff */
[----:B---3--:R-:W-:-:S04]  /*0670*/  FFMA R24, R13, R4, R24 ;  /* 0x000000040d187223 */ /* 0x008fc80000000018 */
[----:B--2---:R-:W-:-:S04]  /*0680*/  FFMA R15, R15, R6, R24 ;  /* 0x000000060f0f7223 */ /* 0x004fc80000000018 */
[----:B----4-:R-:W-:-:S04]  /*0690*/  FFMA R15, R18, R22, R15 ;  /* 0x00000016120f7223 */ /* 0x010fc8000000000f */
[----:B-----5:R-:W-:-:S07]  /*06a0*/  FFMA R24, R26, R10, R15 ;  /* 0x0000000a1a187223 */ /* 0x020fce000000000f */
.L_x_3:
[----:B------:R-:W-:Y:S05]  /*06b0*/  @!P0 BRA `(.L_x_0) ;  /* 0x00000000007c8947 */ /* 0x000fea0003800000 */
[----:B------:R-:W-:Y:S01]  /*06c0*/  ISETP.NE.AND P1, PT, R14, 0x1, PT ;  /* 0x000000010e00780c */ /* 0x000fe20003f25270 */
[----:B------:R-:W0:Y:S01]  /*06d0*/  LDC.64 R10, c[0x0][0x380] ;  /* 0x0000e000ff0a7b82 */ /* 0x000e220000000a00 */
[----:B------:R-:W-:-:S04]  /*06e0*/  LOP3.LUT R19, R19, 0x1, RZ, 0xc0, !PT ;  /* 0x0000000113137812 */ /* 0x000fc800078ec0ff */
[----:B------:R-:W-:-:S03]  /*06f0*/  ISETP.NE.U32.AND P0, PT, R19, 0x1, PT ;  /* 0x000000011300780c */ /* 0x000fc60003f05070 */
[----:B------:R-:W1:Y:S04]  /*0700*/  LDC.64 R8, c[0x0][0x388] ;  /* 0x0000e200ff087b82 */ /* 0x000e680000000a00 */
[CC--:B------:R-:W-:Y:S02]  /*0710*/  @P1 IADD3 R13, PT, PT, R20.reuse, R21.reuse, RZ ;  /* 0x00000015140d1210 */ /* 0x0c0fe40007ffe0ff */
[----:B------:R-:W-:Y:S02]  /*0720*/  @P1 IADD3 R12, P2, PT, R20, R21, RZ ;  /* 0x00000015140c1210 */ /* 0x000fe40007f5e0ff */
[----:B------:R-:W2:Y:S02]  /*0730*/  @P1 LDC.64 R2, c[0x0][0x380] ;  /* 0x0000e000ff021b82 */ /* 0x000ea40000000a00 */
[----:B------:R-:W-:-:S06]  /*0740*/  @P1 IADD3.X R14, PT, PT, RZ, RZ, RZ, P2, !PT ;  /* 0x000000ffff0e1210 */ /* 0x000fcc00017fe4ff */
[----:B------:R-:W3:Y:S01]  /*0750*/  LDC.64 R4, c[0x0][0x380] ;  /* 0x0000e000ff047b82 */ /* 0x000ee20000000a00 */
[----:B0-----:R-:W-:-:S04]  /*0760*/  @P1 IMAD.WIDE.U32 R10, R13, 0x4, R10 ;  /* 0x000000040d0a1825 */ /* 0x001fc800078e000a */
[C---:B------:R-:W-:Y:S01]  /*0770*/  @P1 IMAD R13, R21.reuse, R17, R0 ;  /* 0x00000011150d1224 */ /* 0x040fe200078e0200 */
[----:B------:R-:W-:Y:S01]  /*0780*/  @P1 IADD3 R21, PT, PT, R21, 0x2, RZ ;  /* 0x0000000215151810 */ /* 0x000fe20007ffe0ff */
[----:B------:R-:W4:Y:S01]  /*0790*/  @P1 LDG.E R11, desc[UR4][R10.64] ;  /* 0x000000040a0b1981 */ /* 0x000f22000c1e1900 */
[----:B------:R-:W0:Y:S01]  /*07a0*/  LDC.64 R6, c[0x0][0x388] ;  /* 0x0000e200ff067b82 */ /* 0x000e220000000a00 */
[----:B-1----:R-:W-:Y:S01]  /*07b0*/  @P1 IMAD.WIDE R8, R13, 0x4, R8 ;  /* 0x000000040d081825 */ /* 0x002fe200078e0208 */
[----:B------:R-:W-:Y:S02]  /*07c0*/  @!P0 IADD3 R15, PT, PT, R20, R21, RZ ;  /* 0x00000015140f8210 */ /* 0x000fe40007ffe0ff */
[----:B--2---:R-:W-:Y:S01]  /*07d0*/  @P1 LEA R2, P2, R12, R2, 0x2 ;  /* 0x000000020c021211 */ /* 0x004fe200078410ff */
[----:B------:R-:W-:-:S03]  /*07e0*/  @!P0 IMAD R21, R21, R17, R0 ;  /* 0x0000001115158224 */ /* 0x000fc600078e0200 */
[----:B------:R-:W-:Y:S01]  /*07f0*/  @P1 LEA.HI.X R3, R12, R3, R14, 0x2, P2 ;  /* 0x000000030c031211 */ /* 0x000fe200010f140e */
[----:B------:R-:W-:Y:S01]  /*0800*/  @P1 IMAD.WIDE R12, R17, 0x4, R8 ;  /* 0x00000004110c1825 */ /* 0x000fe200078e0208 */
[----:B------:R-:W4:Y:S03]  /*0810*/  @P1 LDG.E R14, desc[UR4][R8.64] ;  /* 0x00000004080e1981 */ /* 0x000f26000c1e1900 */
[----:B---3--:R-:W-:Y:S01]  /*0820*/  @!P0 IMAD.WIDE.U32 R4, R15, 0x4, R4 ;  /* 0x000000040f048825 */ /* 0x008fe200078e0004 */
[----:B------:R-:W2:Y:S04]  /*0830*/  @P1 LDG.E R2, desc[UR4][R2.64+0x4] ;  /* 0x0000040402021981 */ /* 0x000ea8000c1e1900 */
[----:B------:R-:W2:Y:S01]  /*0840*/  @P1 LDG.E R12, desc[UR4][R12.64] ;  /* 0x000000040c0c1981 */ /* 0x000ea2000c1e1900 */
[----:B0-----:R-:W-:-:S03]  /*0850*/  @!P0 IMAD.WIDE R6, R21, 0x4, R6 ;  /* 0x0000000415068825 */ /* 0x001fc600078e0206 */
[----:B------:R-:W3:Y:S04]  /*0860*/  @!P0 LDG.E R5, desc[UR4][R4.64] ;  /* 0x0000000404058981 */ /* 0x000ee8000c1e1900 */
[----:B------:R-:W3:Y:S01]  /*0870*/  @!P0 LDG.E R6, desc[UR4][R6.64] ;  /* 0x0000000406068981 */ /* 0x000ee2000c1e1900 */
[----:B----4-:R-:W-:-:S04]  /*0880*/  @P1 FFMA R11, R11, R14, R24 ;  /* 0x0000000e0b0b1223 */ /* 0x010fc80000000018 */
[----:B--2---:R-:W-:-:S04]  /*0890*/  @P1 FFMA R24, R2, R12, R11 ;  /* 0x0000000c02181223 */ /* 0x004fc8000000000b */
[----:B---3--:R-:W-:-:S07]  /*08a0*/  @!P0 FFMA R24, R5, R6, R24 ;  /* 0x0000000605188223 */ /* 0x008fce0000000018 */
.L_x_0:
[----:B------:R-:W0:Y:S01]  /*08b0*/  LDC.64 R2, c[0x0][0x390] ;  /* 0x0000e400ff027b82 */ /* 0x000e220000000a00 */
[----:B------:R-:W-:-:S04]  /*08c0*/  IMAD R17, R16, R17, R0 ;  /* 0x0000001110117224 */ /* 0x000fc800078e0200 */
[----:B0-----:R-:W-:-:S05]  /*08d0*/  IMAD.WIDE R2, R17, 0x4, R2 ;  /* 0x0000000411027825 */ /* 0x001fca00078e0202 */
[----:B------:R-:W-:Y:S01]  /*08e0*/  STG.E desc[UR4][R2.64], R24 ;  /* 0x0000001802007986 */ /* 0x000fe2000c101904 */
[----:B------:R-:W-:Y:S05]  /*08f0*/  EXIT ;  /* 0x000000000000794d */ /* 0x000fea0003800000 */
.L_x_4:
[----:B------:R-:W-:-:S00]  /*0900*/  BRA `(.L_x_4) ;  /* 0xfffffffc00fc7947 */ /* 0x000fc0000383ffff */
[----:B------:R-:W-:-:S00]  /*0910*/  NOP ;  /* 0x0000000000007918 */ /* 0x000fc00000000000 */
        /* <DEDUP_REMOVED lines=14> */
.L_x_5:


//--------------------- .nv.shared.reserved.0     --------------------------
	.section	.nv.shared.reserved.0,"aw",@nobits
	.weak		__nv_reservedSMEM_offset_0_alias
	.size		__nv_reservedSMEM_offset_0_alias, 0, 64
	.other		__nv_reservedSMEM_offset_0_alias,@"STO_CUDA_RESERVED_SHARED STV_DEFAULT"
__nv_reservedSMEM_offset_0_alias:
	.zero		0
	.zero		64


//--------------------- .nv.constant0._Z13matrixMulCUDAPKfS0_Pfiii --------------------------
	.section	.nv.constant0._Z13matrixMulCUDAPKfS0_Pfiii,"a",@progbits
	.sectionflags	@""
	.align	4
.nv.constant0._Z13matrixMulCUDAPKfS0_Pfiii:
	.zero		932


//--------------------- SYMBOLS --------------------------

	.type		.nv.reservedSmem.offset0,@object
	.size		.nv.reservedSmem.offset0,0x4
